//
// Generated by NVIDIA NVVM Compiler
//
// Compiler Build ID: CL-36424714
// Cuda compilation tools, release 13.0, V13.0.88
// Based on NVVM 20.0.0
//

.version 9.0
.target sm_100
.address_size 64

	// .globl	divGovaluate1X3

.visible .entry divGovaluate1X3(
	.param .u64 .ptr .align 1 divGovaluate1X3_param_0,
	.param .f32 divGovaluate1X3_param_1,
	.param .u64 .ptr .align 1 divGovaluate1X3_param_2,
	.param .u32 divGovaluate1X3_param_3
)
{
	.reg .pred 	%p<2>;
	.reg .b32 	%r<9>;
	.reg .b32 	%f<4>;
	.reg .b64 	%rd<8>;

	ld.param.u64 	%rd1, [divGovaluate1X3_param_0];
	ld.param.f32 	%f1, [divGovaluate1X3_param_1];
	ld.param.u64 	%rd2, [divGovaluate1X3_param_2];
	ld.param.u32 	%r2, [divGovaluate1X3_param_3];
	mov.u32 	%r3, %ctaid.y;
	mov.u32 	%r4, %nctaid.x;
	mov.u32 	%r5, %ctaid.x;
	mad.lo.s32 	%r6, %r3, %r4, %r5;
	mov.u32 	%r7, %ntid.x;
	mov.u32 	%r8, %tid.x;
	mad.lo.s32 	%r1, %r6, %r7, %r8;
	setp.ge.s32 	%p1, %r1, %r2;
	@%p1 bra 	$L__BB0_2;
	cvta.to.global.u64 	%rd3, %rd2;
	cvta.to.global.u64 	%rd4, %rd1;
	mul.wide.s32 	%rd5, %r1, 4;
	add.s64 	%rd6, %rd3, %rd5;
	ld.global.nc.f32 	%f2, [%rd6];
	div.rn.f32 	%f3, %f1, %f2;
	add.s64 	%rd7, %rd4, %rd5;
	st.global.f32 	[%rd7], %f3;
$L__BB0_2:
	ret;

}


// ===== COMPILED SASS (sm_100) =====

	.target	sm_100

	.elftype	@"ET_EXEC"


//--------------------- .note.nv.tkinfo           --------------------------
	.section	.note.nv.tkinfo,"",@"SHT_NOTE"
	.sectionflags	@"SHF_NOTE_NV_TKINFO"
	.tkinfo
        /*0018*/ 	.word	0x00000002
        /*0030*/ 	.string	""
        /*0030*/ 	.string	"ptxas"
        /*0030*/ 	.string	"Cuda compilation tools, release 13.0, V13.0.88"
        /*0030*/ 	.string	"Build cuda_13.0.r13.0/compiler.36424714_0"
        /*0030*/ 	.string	"-arch sm_100 -m 64 "



//--------------------- .note.nv.cuinfo           --------------------------
	.section	.note.nv.cuinfo,"",@"SHT_NOTE"
	.sectionflags	@"SHF_NOTE_NV_CUINFO"
        /*0018*/ 	.short	0x0002
        /*001a*/ 	.short	0x0064
        /*001c*/ 	.short	0x0082
	.zero		2


//--------------------- .nv.info                  --------------------------
	.section	.nv.info,"",@"SHT_CUDA_INFO"
	.align	4


	//----- nvinfo : EIATTR_REGCOUNT
	.align		4
        /*0000*/ 	.byte	0x04, 0x2f
        /*0002*/ 	.short	(.L_1 - .L_0)
	.align		4
.L_0:
        /*0004*/ 	.word	index@(divGovaluate1X3)
        /*0008*/ 	.word	0x00000010


	//----- nvinfo : EIATTR_FRAME_SIZE
	.align		4
.L_1:
        /*000c*/ 	.byte	0x04, 0x11
        /*000e*/ 	.short	(.L_3 - .L_2)
	.align		4
.L_2:
        /*0010*/ 	.word	index@($__internal_0_$__cuda_sm3x_div_rn_noftz_f32_slowpath)
        /*0014*/ 	.word	0x00000000


	//----- nvinfo : EIATTR_FRAME_SIZE
	.align		4
.L_3:
        /*0018*/ 	.byte	0x04, 0x11
        /*001a*/ 	.short	(.L_5 - .L_4)
	.align		4
.L_4:
        /*001c*/ 	.word	index@(divGovaluate1X3)
        /*0020*/ 	.word	0x00000000


	//----- nvinfo : EIATTR_MIN_STACK_SIZE
	.align		4
.L_5:
        /*0024*/ 	.byte	0x04, 0x12
        /*0026*/ 	.short	(.L_7 - .L_6)
	.align		4
.L_6:
        /*0028*/ 	.word	index@(divGovaluate1X3)
        /*002c*/ 	.word	0x00000000
.L_7:


//--------------------- .nv.compat                --------------------------
	.section	.nv.compat,"",@"SHT_CUDA_COMPAT_INFO"
	.align	4
        /*0000*/ 	.byte	0x02, 0x09, 0x00, 0x00, 0x02, 0x02, 0x01, 0x00, 0x02, 0x05, 0x05, 0x00, 0x03, 0x07, 0x01, 0x01
        /*0010*/ 	.byte	0x02, 0x03, 0x00, 0x00, 0x02, 0x06, 0x01, 0x00, 0x04, 0x0b, 0x08, 0x00, 0x01, 0x00, 0x00, 0x00
        /*0020*/ 	.byte	0x00, 0x00, 0x00, 0x00


//--------------------- .nv.info.divGovaluate1X3  --------------------------
	.section	.nv.info.divGovaluate1X3,"",@"SHT_CUDA_INFO"
	.sectionflags	@""
	.align	4


	//----- nvinfo : EIATTR_CUDA_API_VERSION
	.align		4
        /*0000*/ 	.byte	0x04, 0x37
        /*0002*/ 	.short	(.L_9 - .L_8)
.L_8:
        /*0004*/ 	.word	0x00000082


	//----- nvinfo : EIATTR_KPARAM_INFO
	.align		4
.L_9:
        /*0008*/ 	.byte	0x04, 0x17
        /*000a*/ 	.short	(.L_11 - .L_10)
.L_10:
        /*000c*/ 	.word	0x00000000
        /*0010*/ 	.short	0x0003
        /*0012*/ 	.short	0x0018
        /*0014*/ 	.byte	0x00, 0xf0, 0x11, 0x00


	//----- nvinfo : EIATTR_KPARAM_INFO
	.align		4
.L_11:
        /*0018*/ 	.byte	0x04, 0x17
        /*001a*/ 	.short	(.L_13 - .L_12)
.L_12:
        /*001c*/ 	.word	0x00000000
        /*0020*/ 	.short	0x0002
        /*0022*/ 	.short	0x0010
        /*0024*/ 	.byte	0x00, 0xf5, 0x21, 0x00


	//----- nvinfo : EIATTR_KPARAM_INFO
	.align		4
.L_13:
        /*0028*/ 	.byte	0x04, 0x17
        /*002a*/ 	.short	(.L_15 - .L_14)
.L_14:
        /*002c*/ 	.word	0x00000000
        /*0030*/ 	.short	0x0001
        /*0032*/ 	.short	0x0008
        /*0034*/ 	.byte	0x00, 0xf0, 0x11, 0x00


	//----- nvinfo : EIATTR_KPARAM_INFO
	.align		4
.L_15:
        /*0038*/ 	.byte	0x04, 0x17
        /*003a*/ 	.short	(.L_17 - .L_16)
.L_16:
        /*003c*/ 	.word	0x00000000
        /*0040*/ 	.short	0x0000
        /*0042*/ 	.short	0x0000
        /*0044*/ 	.byte	0x00, 0xf5, 0x21, 0x00


	//----- nvinfo : EIATTR_SPARSE_MMA_MASK
	.align		4
.L_17:
        /*0048*/ 	.byte	0x03, 0x50
        /*004a*/ 	.short	0x0000


	//----- nvinfo : EIATTR_MAXREG_COUNT
	.align		4
        /*004c*/ 	.byte	0x03, 0x1b
        /*004e*/ 	.short	0x00ff


	//----- nvinfo : EIATTR_MERCURY_ISA_VERSION
	.align		4
        /*0050*/ 	.byte	0x03, 0x5f
        /*0052*/ 	.short	0x0101


	//----- nvinfo : EIATTR_VRC_CTA_INIT_COUNT
	.align		4
        /*0054*/ 	.byte	0x02, 0x4a
	.zero		1
	.zero		1


	//----- nvinfo : EIATTR_EXIT_INSTR_OFFSETS
	.align		4
        /*0058*/ 	.byte	0x04, 0x1c
        /*005a*/ 	.short	(.L_19 - .L_18)


	//   ....[0]....
.L_18:
        /*005c*/ 	.word	0x000000a0


	//   ....[1]....
        /*0060*/ 	.word	0x00000210


	//----- nvinfo : EIATTR_CRS_STACK_SIZE
	.align		4
.L_19:
        /*0064*/ 	.byte	0x04, 0x1e
        /*0066*/ 	.short	(.L_21 - .L_20)
.L_20:
        /*0068*/ 	.word	0x00000000


	//----- nvinfo : EIATTR_CBANK_PARAM_SIZE
	.align		4
.L_21:
        /*006c*/ 	.byte	0x03, 0x19
        /*006e*/ 	.short	0x001c


	//----- nvinfo : EIATTR_PARAM_CBANK
	.align		4
        /*0070*/ 	.byte	0x04, 0x0a
        /*0072*/ 	.short	(.L_23 - .L_22)
	.align		4
.L_22:
        /*0074*/ 	.word	index@(.nv.constant0.divGovaluate1X3)
        /*0078*/ 	.short	0x0380
        /*007a*/ 	.short	0x001c


	//----- nvinfo : EIATTR_SW_WAR
	.align		4
.L_23:
        /*007c*/ 	.byte	0x04, 0x36
        /*007e*/ 	.short	(.L_25 - .L_24)
.L_24:
        /*0080*/ 	.word	0x00000008
.L_25:


//--------------------- .nv.callgraph             --------------------------
	.section	.nv.callgraph,"",@"SHT_CUDA_CALLGRAPH"
	.align	4
	.sectionentsize	8
	.align		4
        /*0000*/ 	.word	0x00000000
	.align		4
        /*0004*/ 	.word	0xffffffff
	.align		4
        /*0008*/ 	.word	0x00000000
	.align		4
        /*000c*/ 	.word	0xfffffffe
	.align		4
        /*0010*/ 	.word	0x00000000
	.align		4
        /*0014*/ 	.word	0xfffffffd
	.align		4
        /*0018*/ 	.word	0x00000000
	.align		4
        /*001c*/ 	.word	0xfffffffc


//--------------------- .text.divGovaluate1X3     --------------------------
	.section	.text.divGovaluate1X3,"ax",@progbits
	.align	128
        .global         divGovaluate1X3
        .type           divGovaluate1X3,@function
        .size           divGovaluate1X3,(.L_x_14 - divGovaluate1X3)
        .other          divGovaluate1X3,@"STO_CUDA_ENTRY STV_DEFAULT"
divGovaluate1X3:
.text.divGovaluate1X3:
[----:B------:R-:W-:Y:S01]  /*0000*/  LDC R1, c[0x0][0x37c] ;  /* 0x0000df00ff017b82 */ /* 0x000fe20000000800 */
[----:B------:R-:W0:Y:S07]  /*0010*/  S2R R3, SR_TID.X ;  /* 0x0000000000037919 */ /* 0x000e2e0000002100 */
[----:B------:R-:W-:Y:S01]  /*0020*/  S2UR UR4, SR_CTAID.Y ;  /* 0x00000000000479c3 */ /* 0x000fe20000002600 */
[----:B------:R-:W1:Y:S01]  /*0030*/  LDCU UR5, c[0x0][0x370] ;  /* 0x00006e00ff0577ac */ /* 0x000e620008000800 */
[----:B------:R-:W2:Y:S06]  /*0040*/  LDCU UR7, c[0x0][0x398] ;  /* 0x00007300ff0777ac */ /* 0x000eac0008000800 */
[----:B------:R-:W1:Y:S08]  /*0050*/  S2UR UR6, SR_CTAID.X ;  /* 0x00000000000679c3 */ /* 0x000e700000002500 */
[----:B------:R-:W0:Y:S01]  /*0060*/  LDC R2, c[0x0][0x360] ;  /* 0x0000d800ff027b82 */ /* 0x000e220000000800 */
[----:B-1----:R-:W-:-:S06]  /*0070*/  UIMAD UR4, UR4, UR5, UR6 ;  /* 0x00000005040472a4 */ /* 0x002fcc000f8e0206 */
[----:B0-----:R-:W-:-:S05]  /*0080*/  IMAD R2, R2, UR4, R3 ;  /* 0x0000000402027c24 */ /* 0x001fca000f8e0203 */
[----:B--2---:R-:W-:-:S13]  /*0090*/  ISETP.GE.AND P0, PT, R2, UR7, PT ;  /* 0x0000000702007c0c */ /* 0x004fda000bf06270 */
[----:B------:R-:W-:Y:S05]  /*00a0*/  @P0 EXIT ;  /* 0x000000000000094d */ /* 0x000fea0003800000 */
[----:B------:R-:W0:Y:S01]  /*00b0*/  LDC.64 R4, c[0x0][0x390] ;  /* 0x0000e400ff047b82 */ /* 0x000e220000000a00 */
[----:B------:R-:W1:Y:S01]  /*00c0*/  LDCU.64 UR4, c[0x0][0x358] ;  /* 0x00006b00ff0477ac */ /* 0x000e620008000a00 */
[----:B------:R-:W2:Y:S01]  /*00d0*/  LDCU UR6, c[0x0][0x388] ;  /* 0x00007100ff0677ac */ /* 0x000ea20008000800 */
[----:B0-----:R-:W-:-:S06]  /*00e0*/  IMAD.WIDE R4, R2, 0x4, R4 ;  /* 0x0000000402047825 */ /* 0x001fcc00078e0204 */
[----:B-1----:R-:W3:Y:S01]  /*00f0*/  LDG.E.CONSTANT R5, desc[UR4][R4.64] ;  /* 0x0000000404057981 */ /* 0x002ee2000c1e9900 */
[----:B--2---:R-:W-:Y:S01]  /*0100*/  IMAD.U32 R8, RZ, RZ, UR6 ;  /* 0x00000006ff087e24 */ /* 0x004fe2000f8e00ff */
[----:B------:R-:W-:Y:S01]  /*0110*/  BSSY.RECONVERGENT B0, `(.L_x_0) ;  /* 0x000000c000007945 */ /* 0x000fe20003800200 */
[----:B---3--:R-:W0:Y:S08]  /*0120*/  MUFU.RCP R0, R5 ;  /* 0x0000000500007308 */ /* 0x008e300000001000 */
[----:B------:R-:W1:Y:S01]  /*0130*/  FCHK P0, R8, R5 ;  /* 0x0000000508007302 */ /* 0x000e620000000000 */
[----:B0-----:R-:W-:-:S04]  /*0140*/  FFMA R3, -R5, R0, 1 ;  /* 0x3f80000005037423 */ /* 0x001fc80000000100 */
[----:B------:R-:W-:-:S04]  /*0150*/  FFMA R0, R0, R3, R0 ;  /* 0x0000000300007223 */ /* 0x000fc80000000000 */
[----:B------:R-:W-:-:S04]  /*0160*/  FFMA R3, R0, UR6, RZ ;  /* 0x0000000600037c23 */ /* 0x000fc800080000ff */
[----:B------:R-:W-:-:S04]  /*0170*/  FFMA R6, -R5, R3, UR6 ;  /* 0x0000000605067e23 */ /* 0x000fc80008000103 */
[----:B------:R-:W-:Y:S01]  /*0180*/  FFMA R7, R0, R6, R3 ;  /* 0x0000000600077223 */ /* 0x000fe20000000003 */
[----:B-1----:R-:W-:Y:S06]  /*0190*/  @!P0 BRA `(.L_x_1) ;  /* 0x00000000000c8947 */ /* 0x002fec0003800000 */
[----:B------:R-:W-:-:S07]  /*01a0*/  MOV R4, 0x1c0 ;  /* 0x000001c000047802 */ /* 0x000fce0000000f00 */
[----:B------:R-:W-:Y:S05]  /*01b0*/  CALL.REL.NOINC `($__internal_0_$__cuda_sm3x_div_rn_noftz_f32_slowpath) ;  /* 0x0000000000187944 */ /* 0x000fea0003c00000 */
[----:B------:R-:W-:-:S07]  /*01c0*/  IMAD.MOV.U32 R7, RZ, RZ, R0 ;  /* 0x000000ffff077224 */ /* 0x000fce00078e0000 */
.L_x_1:
[----:B------:R-:W-:Y:S05]  /*01d0*/  BSYNC.RECONVERGENT B0 ;  /* 0x0000000000007941 */ /* 0x000fea0003800200 */
.L_x_0:
[----:B------:R-:W0:Y:S02]  /*01e0*/  LDC.64 R4, c[0x0][0x380] ;  /* 0x0000e000ff047b82 */ /* 0x000e240000000a00 */
[----:B0-----:R-:W-:-:S05]  /*01f0*/  IMAD.WIDE R2, R2, 0x4, R4 ;  /* 0x0000000402027825 */ /* 0x001fca00078e0204 */
[----:B------:R-:W-:Y:S01]  /*0200*/  STG.E desc[UR4][R2.64], R7 ;  /* 0x0000000702007986 */ /* 0x000fe2000c101904 */
[----:B------:R-:W-:Y:S05]  /*0210*/  EXIT ;  /* 0x000000000000794d */ /* 0x000fea0003800000 */
        .weak           $__internal_0_$__cuda_sm3x_div_rn_noftz_f32_slowpath
        .type           $__internal_0_$__cuda_sm3x_div_rn_noftz_f32_slowpath,@function
        .size           $__internal_0_$__cuda_sm3x_div_rn_noftz_f32_slowpath,(.L_x_14 - $__internal_0_$__cuda_sm3x_div_rn_noftz_f32_slowpath)
$__internal_0_$__cuda_sm3x_div_rn_noftz_f32_slowpath:
[----:B------:R-:W0:Y:S01]  /*0220*/  LDC R3, c[0x0][0x388] ;  /* 0x0000e200ff037b82 */ /* 0x000e220000000800 */
[----:B------:R-:W-:Y:S01]  /*0230*/  SHF.R.U32.HI R0, RZ, 0x17, R5 ;  /* 0x00000017ff007819 */ /* 0x000fe20000011605 */
[----:B------:R-:W1:Y:S01]  /*0240*/  LDCU UR6, c[0x0][0x388] ;  /* 0x00007100ff0677ac */ /* 0x000e620008000800 */
[----:B------:R-:W-:Y:S02]  /*0250*/  BSSY.RECONVERGENT B1, `(.L_x_2) ;  /* 0x0000064000017945 */ /* 0x000fe40003800200 */
[----:B------:R-:W-:-:S05]  /*0260*/  LOP3.LUT R7, R0, 0xff, RZ, 0xc0, !PT ;  /* 0x000000ff00077812 */ /* 0x000fca00078ec0ff */
[----:B------:R-:W-:-:S05]  /*0270*/  VIADD R11, R7, 0xffffffff ;  /* 0xffffffff070b7836 */ /* 0x000fca0000000000 */
[----:B------:R-:W-:Y:S01]  /*0280*/  ISETP.GT.U32.AND P0, PT, R11, 0xfd, PT ;  /* 0x000000fd0b00780c */ /* 0x000fe20003f04070 */
[----:B-1----:R-:W-:Y:S01]  /*0290*/  IMAD.U32 R8, RZ, RZ, UR6 ;  /* 0x00000006ff087e24 */ /* 0x002fe2000f8e00ff */
[----:B0-----:R-:W-:-:S04]  /*02a0*/  SHF.R.U32.HI R0, RZ, 0x17, R3 ;  /* 0x00000017ff007819 */ /* 0x001fc80000011603 */
[----:B------:R-:W-:-:S05]  /*02b0*/  LOP3.LUT R6, R0, 0xff, RZ, 0xc0, !PT ;  /* 0x000000ff00067812 */ /* 0x000fca00078ec0ff */
[----:B------:R-:W-:-:S05]  /*02c0*/  VIADD R10, R6, 0xffffffff ;  /* 0xffffffff060a7836 */ /* 0x000fca0000000000 */
[----:B------:R-:W-:-:S13]  /*02d0*/  ISETP.GT.U32.OR P0, PT, R10, 0xfd, P0 ;  /* 0x000000fd0a00780c */ /* 0x000fda0000704470 */
[----:B------:R-:W-:Y:S01]  /*02e0*/  @!P0 IMAD.MOV.U32 R9, RZ, RZ, RZ ;  /* 0x000000ffff098224 */ /* 0x000fe200078e00ff */
[----:B------:R-:W-:Y:S06]  /*02f0*/  @!P0 BRA `(.L_x_3) ;  /* 0x0000000000608947 */ /* 0x000fec0003800000 */
[----:B------:R-:W-:Y:S01]  /*0300*/  FSETP.GTU.FTZ.AND P0, PT, |R3|, +INF , PT ;  /* 0x7f8000000300780b */ /* 0x000fe20003f1c200 */
[----:B------:R-:W-:Y:S01]  /*0310*/  IMAD.MOV.U32 R0, RZ, RZ, R5 ;  /* 0x000000ffff007224 */ /* 0x000fe200078e0005 */
[----:B------:R-:W-:-:S04]  /*0320*/  FSETP.GTU.FTZ.AND P1, PT, |R5|, +INF , PT ;  /* 0x7f8000000500780b */ /* 0x000fc80003f3c200 */
[----:B------:R-:W-:-:S13]  /*0330*/  PLOP3.LUT P0, PT, P0, P1, PT, 0xf8, 0x8f ;  /* 0x00000000008f781c */ /* 0x000fda0000703f70 */
[----:B------:R-:W-:Y:S05]  /*0340*/  @P0 BRA `(.L_x_4) ;  /* 0x00000004004c0947 */ /* 0x000fea0003800000 */
[----:B------:R-:W-:-:S13]  /*0350*/  LOP3.LUT P0, RZ, R5, 0x7fffffff, R8, 0xc8, !PT ;  /* 0x7fffffff05ff7812 */ /* 0x000fda000780c808 */
[----:B------:R-:W-:Y:S05]  /*0360*/  @!P0 BRA `(.L_x_5) ;  /* 0x00000004003c8947 */ /* 0x000fea0003800000 */
[C---:B------:R-:W-:Y:S02]  /*0370*/  FSETP.NEU.FTZ.AND P2, PT, |R3|.reuse, +INF , PT ;  /* 0x7f8000000300780b */ /* 0x040fe40003f5d200 */
[----:B------:R-:W-:Y:S02]  /*0380*/  FSETP.NEU.FTZ.AND P1, PT, |R0|, +INF , PT ;  /* 0x7f8000000000780b */ /* 0x000fe40003f3d200 */
[----:B------:R-:W-:-:S11]  /*0390*/  FSETP.NEU.FTZ.AND P0, PT, |R3|, +INF , PT ;  /* 0x7f8000000300780b */ /* 0x000fd60003f1d200 */
[----:B------:R-:W-:Y:S05]  /*03a0*/  @!P1 BRA !P2, `(.L_x_5) ;  /* 0x00000004002c9947 */ /* 0x000fea0005000000 */
[----:B------:R-:W-:-:S04]  /*03b0*/  LOP3.LUT P2, RZ, R8, 0x7fffffff, RZ, 0xc0, !PT ;  /* 0x7fffffff08ff7812 */ /* 0x000fc8000784c0ff */
[----:B------:R-:W-:-:S13]  /*03c0*/  PLOP3.LUT P1, PT, P1, P2, PT, 0x2f, 0xf2 ;  /* 0x0000000000f2781c */ /* 0x000fda0000f24577 */
[----:B------:R-:W-:Y:S05]  /*03d0*/  @P1 BRA `(.L_x_6) ;  /* 0x0000000400181947 */ /* 0x000fea0003800000 */
[----:B------:R-:W-:-:S04]  /*03e0*/  LOP3.LUT P1, RZ, R5, 0x7fffffff, RZ, 0xc0, !PT ;  /* 0x7fffffff05ff7812 */ /* 0x000fc8000782c0ff */
[----:B------:R-:W-:-:S13]  /*03f0*/  PLOP3.LUT P0, PT, P0, P1, PT, 0x2f, 0xf2 ;  /* 0x0000000000f2781c */ /* 0x000fda0000702577 */
[----:B------:R-:W-:Y:S05]  /*0400*/  @P0 BRA `(.L_x_7) ;  /* 0x0000000400000947 */ /* 0x000fea0003800000 */
[----:B------:R-:W-:Y:S02]  /*0410*/  ISETP.GE.AND P0, PT, R10, RZ, PT ;  /* 0x000000ff0a00720c */ /* 0x000fe40003f06270 */
[----:B------:R-:W-:-:S11]  /*0420*/  ISETP.GE.AND P1, PT, R11, RZ, PT ;  /* 0x000000ff0b00720c */ /* 0x000fd60003f26270 */
[----:B------:R-:W-:Y:S02]  /*0430*/  @P0 IMAD.MOV.U32 R9, RZ, RZ, RZ ;  /* 0x000000ffff090224 */ /* 0x000fe400078e00ff */
[----:B------:R-:W-:Y:S01]  /*0440*/  @!P0 FFMA R8, R3, 1.84467440737095516160e+19, RZ ;  /* 0x5f80000003088823 */ /* 0x000fe200000000ff */
[----:B------:R-:W-:Y:S02]  /*0450*/  @!P0 IMAD.MOV.U32 R9, RZ, RZ, -0x40 ;  /* 0xffffffc0ff098424 */ /* 0x000fe400078e00ff */
[----:B------:R-:W-:Y:S02]  /*0460*/  @!P1 FFMA R5, R0, 1.84467440737095516160e+19, RZ ;  /* 0x5f80000000059823 */ /* 0x000fe400000000ff */
[----:B------:R-:W-:-:S07]  /*0470*/  @!P1 VIADD R9, R9, 0x40 ;  /* 0x0000004009099836 */ /* 0x000fce0000000000 */
.L_x_3:
[----:B------:R-:W-:Y:S01]  /*0480*/  LEA R0, R7, 0xc0800000, 0x17 ;  /* 0xc080000007007811 */ /* 0x000fe200078eb8ff */
[----:B------:R-:W-:Y:S01]  /*0490*/  VIADD R6, R6, 0xffffff81 ;  /* 0xffffff8106067836 */ /* 0x000fe20000000000 */
[----:B------:R-:W-:Y:S03]  /*04a0*/  BSSY.RECONVERGENT B2, `(.L_x_8) ;  /* 0x0000035000027945 */ /* 0x000fe60003800200 */
[----:B------:R-:W-:Y:S02]  /*04b0*/  IMAD.IADD R5, R5, 0x1, -R0 ;  /* 0x0000000105057824 */ /* 0x000fe400078e0a00 */
[C---:B------:R-:W-:Y:S01]  /*04c0*/  IMAD R0, R6.reuse, -0x800000, R8 ;  /* 0xff80000006007824 */ /* 0x040fe200078e0208 */
[----:B------:R-:W-:Y:S01]  /*04d0*/  IADD3 R6, PT, PT, R6, 0x7f, -R7 ;  /* 0x0000007f06067810 */ /* 0x000fe20007ffe807 */
[----:B------:R-:W0:Y:S01]  /*04e0*/  MUFU.RCP R3, R5 ;  /* 0x0000000500037308 */ /* 0x000e220000001000 */
[----:B------:R-:W-:-:S03]  /*04f0*/  FADD.FTZ R11, -R5, -RZ ;  /* 0x800000ff050b7221 */ /* 0x000fc60000010100 */
[----:B------:R-:W-:Y:S02]  /*0500*/  IMAD.IADD R6, R6, 0x1, R9 ;  /* 0x0000000106067824 */ /* 0x000fe400078e0209 */
[----:B0-----:R-:W-:-:S04]  /*0510*/  FFMA R10, R3, R11, 1 ;  /* 0x3f800000030a7423 */ /* 0x001fc8000000000b */
[----:B------:R-:W-:-:S04]  /*0520*/  FFMA R10, R3, R10, R3 ;  /* 0x0000000a030a7223 */ /* 0x000fc80000000003 */
[----:B------:R-:W-:-:S04]  /*0530*/  FFMA R3, R0, R10, RZ ;  /* 0x0000000a00037223 */ /* 0x000fc800000000ff */
[----:B------:R-:W-:-:S04]  /*0540*/  FFMA R8, R11, R3, R0 ;  /* 0x000000030b087223 */ /* 0x000fc80000000000 */
[----:B------:R-:W-:-:S04]  /*0550*/  FFMA R13, R10, R8, R3 ;  /* 0x000000080a0d7223 */ /* 0x000fc80000000003 */
[----:B------:R-:W-:-:S04]  /*0560*/  FFMA R8, R11, R13, R0 ;  /* 0x0000000d0b087223 */ /* 0x000fc80000000000 */
[----:B------:R-:W-:-:S05]  /*0570*/  FFMA R0, R10, R8, R13 ;  /* 0x000000080a007223 */ /* 0x000fca000000000d */
[----:B------:R-:W-:-:S04]  /*0580*/  SHF.R.U32.HI R3, RZ, 0x17, R0 ;  /* 0x00000017ff037819 */ /* 0x000fc80000011600 */
[----:B------:R-:W-:-:S05]  /*0590*/  LOP3.LUT R3, R3, 0xff, RZ, 0xc0, !PT ;  /* 0x000000ff03037812 */ /* 0x000fca00078ec0ff */
[----:B------:R-:W-:-:S04]  /*05a0*/  IMAD.IADD R7, R3, 0x1, R6 ;  /* 0x0000000103077824 */ /* 0x000fc800078e0206 */
[----:B------:R-:W-:-:S05]  /*05b0*/  VIADD R3, R7, 0xffffffff ;  /* 0xffffffff07037836 */ /* 0x000fca0000000000 */
[----:B------:R-:W-:-:S13]  /*05c0*/  ISETP.GE.U32.AND P0, PT, R3, 0xfe, PT ;  /* 0x000000fe0300780c */ /* 0x000fda0003f06070 */
[----:B------:R-:W-:Y:S05]  /*05d0*/  @!P0 BRA `(.L_x_9) ;  /* 0x0000000000808947 */ /* 0x000fea0003800000 */
[----:B------:R-:W-:-:S13]  /*05e0*/  ISETP.GT.AND P0, PT, R7, 0xfe, PT ;  /* 0x000000fe0700780c */ /* 0x000fda0003f04270 */
[----:B------:R-:W-:Y:S05]  /*05f0*/  @P0 BRA `(.L_x_10) ;  /* 0x00000000006c0947 */ /* 0x000fea0003800000 */
[----:B------:R-:W-:-:S13]  /*0600*/  ISETP.GE.AND P0, PT, R7, 0x1, PT ;  /* 0x000000010700780c */ /* 0x000fda0003f06270 */
[----:B------:R-:W-:Y:S05]  /*0610*/  @P0 BRA `(.L_x_11) ;  /* 0x0000000000740947 */ /* 0x000fea0003800000 */
[----:B------:R-:W-:Y:S02]  /*0620*/  ISETP.GE.AND P0, PT, R7, -0x18, PT ;  /* 0xffffffe80700780c */ /* 0x000fe40003f06270 */
[----:B------:R-:W-:-:S11]  /*0630*/  LOP3.LUT R0, R0, 0x80000000, RZ, 0xc0, !PT ;  /* 0x8000000000007812 */ /* 0x000fd600078ec0ff */
[----:B------:R-:W-:Y:S05]  /*0640*/  @!P0 BRA `(.L_x_11) ;  /* 0x0000000000688947 */ /* 0x000fea0003800000 */
[CCC-:B------:R-:W-:Y:S01]  /*0650*/  FFMA.RZ R3, R10.reuse, R8.reuse, R13.reuse ;  /* 0x000000080a037223 */ /* 0x1c0fe2000000c00d */
[CCC-:B------:R-:W-:Y:S01]  /*0660*/  FFMA.RM R6, R10.reuse, R8.reuse, R13.reuse ;  /* 0x000000080a067223 */ /* 0x1c0fe2000000400d */
[C---:B------:R-:W-:Y:S02]  /*0670*/  ISETP.NE.AND P2, PT, R7.reuse, RZ, PT ;  /* 0x000000ff0700720c */ /* 0x040fe40003f45270 */
[----:B------:R-:W-:Y:S02]  /*0680*/  ISETP.NE.AND P1, PT, R7, RZ, PT ;  /* 0x000000ff0700720c */ /* 0x000fe40003f25270 */
[----:B------:R-:W-:Y:S01]  /*0690*/  LOP3.LUT R5, R3, 0x7fffff, RZ, 0xc0, !PT ;  /* 0x007fffff03057812 */ /* 0x000fe200078ec0ff */
[----:B------:R-:W-:Y:S01]  /*06a0*/  FFMA.RP R3, R10, R8, R13 ;  /* 0x000000080a037223 */ /* 0x000fe2000000800d */
[----:B------:R-:W-:Y:S02]  /*06b0*/  VIADD R8, R7, 0x20 ;  /* 0x0000002007087836 */ /* 0x000fe40000000000 */
[----:B------:R-:W-:Y:S01]  /*06c0*/  LOP3.LUT R5, R5, 0x800000, RZ, 0xfc, !PT ;  /* 0x0080000005057812 */ /* 0x000fe200078efcff */
[----:B------:R-:W-:Y:S01]  /*06d0*/  IMAD.MOV R7, RZ, RZ, -R7 ;  /* 0x000000ffff077224 */ /* 0x000fe200078e0a07 */
[----:B------:R-:W-:-:S02]  /*06e0*/  FSETP.NEU.FTZ.AND P0, PT, R3, R6, PT ;  /* 0x000000060300720b */ /* 0x000fc40003f1d000 */
[----:B------:R-:W-:Y:S02]  /*06f0*/  SHF.L.U32 R8, R5, R8, RZ ;  /* 0x0000000805087219 */ /* 0x000fe400000006ff */
[----:B------:R-:W-:Y:S02]  /*0700*/  SEL R6, R7, RZ, P2 ;  /* 0x000000ff07067207 */ /* 0x000fe40001000000 */
[----:B------:R-:W-:Y:S02]  /*0710*/  ISETP.NE.AND P1, PT, R8, RZ, P1 ;  /* 0x000000ff0800720c */ /* 0x000fe40000f25270 */
[----:B------:R-:W-:Y:S02]  /*0720*/  SHF.R.U32.HI R6, RZ, R6, R5 ;  /* 0x00000006ff067219 */ /* 0x000fe40000011605 */
[----:B------:R-:W-:Y:S02]  /*0730*/  PLOP3.LUT P0, PT, P0, P1, PT, 0xf8, 0x8f ;  /* 0x00000000008f781c */ /* 0x000fe40000703f70 */
[----:B------:R-:W-:-:S02]  /*0740*/  SHF.R.U32.HI R8, RZ, 0x1, R6 ;  /* 0x00000001ff087819 */ /* 0x000fc40000011606 */
[----:B------:R-:W-:-:S04]  /*0750*/  SEL R3, RZ, 0x1, !P0 ;  /* 0x00000001ff037807 */ /* 0x000fc80004000000 */
[----:B------:R-:W-:-:S04]  /*0760*/  LOP3.LUT R3, R3, 0x1, R8, 0xf8, !PT ;  /* 0x0000000103037812 */ /* 0x000fc800078ef808 */
[----:B------:R-:W-:-:S05]  /*0770*/  LOP3.LUT R3, R3, R6, RZ, 0xc0, !PT ;  /* 0x0000000603037212 */ /* 0x000fca00078ec0ff */
[----:B------:R-:W-:-:S05]  /*0780*/  IMAD.IADD R3, R8, 0x1, R3 ;  /* 0x0000000108037824 */ /* 0x000fca00078e0203 */
[----:B------:R-:W-:Y:S01]  /*0790*/  LOP3.LUT R0, R3, R0, RZ, 0xfc, !PT ;  /* 0x0000000003007212 */ /* 0x000fe200078efcff */
[----:B------:R-:W-:Y:S06]  /*07a0*/  BRA `(.L_x_11) ;  /* 0x0000000000107947 */ /* 0x000fec0003800000 */
.L_x_10:
[----:B------:R-:W-:-:S04]  /*07b0*/  LOP3.LUT R0, R0, 0x80000000, RZ, 0xc0, !PT ;  /* 0x8000000000007812 */ /* 0x000fc800078ec0ff */
[----:B------:R-:W-:Y:S01]  /*07c0*/  LOP3.LUT R0, R0, 0x7f800000, RZ, 0xfc, !PT ;  /* 0x7f80000000007812 */ /* 0x000fe200078efcff */
[----:B------:R-:W-:Y:S06]  /*07d0*/  BRA `(.L_x_11) ;  /* 0x0000000000047947 */ /* 0x000fec0003800000 */
.L_x_9:
[----:B------:R-:W-:-:S07]  /*07e0*/  IMAD R0, R6, 0x800000, R0 ;  /* 0x0080000006007824 */ /* 0x000fce00078e0200 */
.L_x_11:
[----:B------:R-:W-:Y:S05]  /*07f0*/  BSYNC.RECONVERGENT B2 ;  /* 0x0000000000027941 */ /* 0x000fea0003800200 */
.L_x_8:
[----:B------:R-:W-:Y:S05]  /*0800*/  BRA `(.L_x_12) ;  /* 0x0000000000207947 */ /* 0x000fea0003800000 */
.L_x_7:
[----:B------:R-:W-:-:S04]  /*0810*/  LOP3.LUT R0, R5, 0x80000000, R8, 0x48, !PT ;  /* 0x8000000005007812 */ /* 0x000fc800078e4808 */
[----:B------:R-:W-:Y:S01]  /*0820*/  LOP3.LUT R0, R0, 0x7f800000, RZ, 0xfc, !PT ;  /* 0x7f80000000007812 */ /* 0x000fe200078efcff */
[----:B------:R-:W-:Y:S06]  /*0830*/  BRA `(.L_x_12) ;  /* 0x0000000000147947 */ /* 0x000fec0003800000 */
.L_x_6:
[----:B------:R-:W-:Y:S01]  /*0840*/  LOP3.LUT R0, R5, 0x80000000, R8, 0x48, !PT ;  /* 0x8000000005007812 */ /* 0x000fe200078e4808 */
[----:B------:R-:W-:Y:S06]  /*0850*/  BRA `(.L_x_12) ;  /* 0x00000000000c7947 */ /* 0x000fec0003800000 */
.L_x_5:
[----:B------:R-:W0:Y:S01]  /*0860*/  MUFU.RSQ R0, -QNAN ;  /* 0xffc0000000007908 */ /* 0x000e220000001400 */
[----:B------:R-:W-:Y:S05]  /*0870*/  BRA `(.L_x_12) ;  /* 0x0000000000047947 */ /* 0x000fea0003800000 */
.L_x_4:
[----:B------:R-:W-:-:S07]  /*0880*/  FADD.FTZ R0, R0, R3 ;  /* 0x0000000300007221 */ /* 0x000fce0000010000 */
.L_x_12:
[----:B------:R-:W-:Y:S05]  /*0890*/  BSYNC.RECONVERGENT B1 ;  /* 0x0000000000017941 */ /* 0x000fea0003800200 */
.L_x_2:
[----:B------:R-:W-:-:S04]  /*08a0*/  IMAD.MOV.U32 R5, RZ, RZ, 0x0 ;  /* 0x00000000ff057424 */ /* 0x000fc800078e00ff */
[----:B0-----:R-:W-:Y:S05]  /*08b0*/  RET.REL.NODEC R4 `(divGovaluate1X3) ;  /* 0xfffffff404d07950 */ /* 0x001fea0003c3ffff */
.L_x_13:
[----:B------:R-:W-:-:S00]  /*08c0*/  BRA `(.L_x_13) ;  /* 0xfffffffc00fc7947 */ /* 0x000fc0000383ffff */
[----:B------:R-:W-:-:S00]  /*08d0*/  NOP ;  /* 0x0000000000007918 */ /* 0x000fc00000000000 */
        /* <DEDUP_REMOVED lines=10> */
.L_x_14:


//--------------------- .nv.shared.reserved.0     --------------------------
	.section	.nv.shared.reserved.0,"aw",@nobits
	.weak		__nv_reservedSMEM_offset_0_alias
	.size		__nv_reservedSMEM_offset_0_alias, 0, 64
	.other		__nv_reservedSMEM_offset_0_alias,@"STO_CUDA_RESERVED_SHARED STV_DEFAULT"
__nv_reservedSMEM_offset_0_alias:
	.zero		0
	.zero		64


//--------------------- .nv.constant0.divGovaluate1X3 --------------------------
	.section	.nv.constant0.divGovaluate1X3,"a",@progbits
	.sectionflags	@""
	.align	4
.nv.constant0.divGovaluate1X3:
	.zero		924


//--------------------- SYMBOLS --------------------------

	.type		.nv.reservedSmem.offset0,@object
	.size		.nv.reservedSmem.offset0,0x4
